//
// Generated by NVIDIA NVVM Compiler
//
// Compiler Build ID: CL-36424714
// Cuda compilation tools, release 13.0, V13.0.88
// Based on NVVM 20.0.0
//

.version 9.0
.target sm_100
.address_size 64

	// .globl	_Z11LargeKernellP6__halfS0_

.visible .entry _Z11LargeKernellP6__halfS0_(
	.param .u64 _Z11LargeKernellP6__halfS0__param_0,
	.param .u64 .ptr .align 1 _Z11LargeKernellP6__halfS0__param_1,
	.param .u64 .ptr .align 1 _Z11LargeKernellP6__halfS0__param_2
)
{
	.reg .b16 	%rs<3>;
	.reg .b32 	%r<5>;
	.reg .b32 	%f<4>;
	.reg .b64 	%rd<8>;

	ld.param.u64 	%rd1, [_Z11LargeKernellP6__halfS0__param_1];
	ld.param.u64 	%rd2, [_Z11LargeKernellP6__halfS0__param_2];
	cvta.to.global.u64 	%rd3, %rd2;
	cvta.to.global.u64 	%rd4, %rd1;
	mov.u32 	%r1, %ctaid.x;
	mov.u32 	%r2, %ntid.x;
	mov.u32 	%r3, %tid.x;
	mad.lo.s32 	%r4, %r1, %r2, %r3;
	mul.wide.u32 	%rd5, %r4, 2;
	add.s64 	%rd6, %rd4, %rd5;
	ld.global.u16 	%rs1, [%rd6];
	// begin inline asm
	{  cvt.f32.f16 %f1, %rs1;}

	// end inline asm
	add.f32 	%f3, %f1, 0f3F800000;
	mul.f32 	%f2, %f3, 0f3F000000;
	add.s64 	%rd7, %rd3, %rd5;
	// begin inline asm
	{  cvt.rn.f16.f32 %rs2, %f2;}

	// end inline asm
	st.global.u16 	[%rd7], %rs2;
	ret;

}


// ===== COMPILED SASS (sm_100) =====

	.target	sm_100

	.elftype	@"ET_EXEC"


//--------------------- .note.nv.tkinfo           --------------------------
	.section	.note.nv.tkinfo,"",@"SHT_NOTE"
	.sectionflags	@"SHF_NOTE_NV_TKINFO"
	.tkinfo
        /*0018*/ 	.word	0x00000002
        /*0030*/ 	.string	""
        /*0030*/ 	.string	"ptxas"
        /*0030*/ 	.string	"Cuda compilation tools, release 13.0, V13.0.88"
        /*0030*/ 	.string	"Build cuda_13.0.r13.0/compiler.36424714_0"
        /*0030*/ 	.string	"-arch sm_100 -m 64 "



//--------------------- .note.nv.cuinfo           --------------------------
	.section	.note.nv.cuinfo,"",@"SHT_NOTE"
	.sectionflags	@"SHF_NOTE_NV_CUINFO"
        /*0018*/ 	.short	0x0002
        /*001a*/ 	.short	0x0064
        /*001c*/ 	.short	0x0082
	.zero		2


//--------------------- .nv.info                  --------------------------
	.section	.nv.info,"",@"SHT_CUDA_INFO"
	.align	4


	//----- nvinfo : EIATTR_REGCOUNT
	.align		4
        /*0000*/ 	.byte	0x04, 0x2f
        /*0002*/ 	.short	(.L_1 - .L_0)
	.align		4
.L_0:
        /*0004*/ 	.word	index@(_Z11LargeKernellP6__halfS0_)
        /*0008*/ 	.word	0x0000000a


	//----- nvinfo : EIATTR_FRAME_SIZE
	.align		4
.L_1:
        /*000c*/ 	.byte	0x04, 0x11
        /*000e*/ 	.short	(.L_3 - .L_2)
	.align		4
.L_2:
        /*0010*/ 	.word	index@(_Z11LargeKernellP6__halfS0_)
        /*0014*/ 	.word	0x00000000


	//----- nvinfo : EIATTR_MIN_STACK_SIZE
	.align		4
.L_3:
        /*0018*/ 	.byte	0x04, 0x12
        /*001a*/ 	.short	(.L_5 - .L_4)
	.align		4
.L_4:
        /*001c*/ 	.word	index@(_Z11LargeKernellP6__halfS0_)
        /*0020*/ 	.word	0x00000000
.L_5:


//--------------------- .nv.compat                --------------------------
	.section	.nv.compat,"",@"SHT_CUDA_COMPAT_INFO"
	.align	4
        /*0000*/ 	.byte	0x02, 0x09, 0x00, 0x00, 0x02, 0x02, 0x01, 0x00, 0x02, 0x05, 0x05, 0x00, 0x03, 0x07, 0x01, 0x01
        /*0010*/ 	.byte	0x02, 0x03, 0x00, 0x00, 0x02, 0x06, 0x01, 0x00, 0x04, 0x0b, 0x08, 0x00, 0x09, 0x00, 0x00, 0x00
        /*0020*/ 	.byte	0x00, 0x00, 0x00, 0x00


//--------------------- .nv.info._Z11LargeKernellP6__halfS0_ --------------------------
	.section	.nv.info._Z11LargeKernellP6__halfS0_,"",@"SHT_CUDA_INFO"
	.sectionflags	@""
	.align	4


	//----- nvinfo : EIATTR_CUDA_API_VERSION
	.align		4
        /*0000*/ 	.byte	0x04, 0x37
        /*0002*/ 	.short	(.L_7 - .L_6)
.L_6:
        /*0004*/ 	.word	0x00000082


	//----- nvinfo : EIATTR_KPARAM_INFO
	.align		4
.L_7:
        /*0008*/ 	.byte	0x04, 0x17
        /*000a*/ 	.short	(.L_9 - .L_8)
.L_8:
        /*000c*/ 	.word	0x00000000
        /*0010*/ 	.short	0x0002
        /*0012*/ 	.short	0x0010
        /*0014*/ 	.byte	0x00, 0xf5, 0x21, 0x00


	//----- nvinfo : EIATTR_KPARAM_INFO
	.align		4
.L_9:
        /*0018*/ 	.byte	0x04, 0x17
        /*001a*/ 	.short	(.L_11 - .L_10)
.L_10:
        /*001c*/ 	.word	0x00000000
        /*0020*/ 	.short	0x0001
        /*0022*/ 	.short	0x0008
        /*0024*/ 	.byte	0x00, 0xf5, 0x21, 0x00


	//----- nvinfo : EIATTR_KPARAM_INFO
	.align		4
.L_11:
        /*0028*/ 	.byte	0x04, 0x17
        /*002a*/ 	.short	(.L_13 - .L_12)
.L_12:
        /*002c*/ 	.word	0x00000000
        /*0030*/ 	.short	0x0000
        /*0032*/ 	.short	0x0000
        /*0034*/ 	.byte	0x00, 0xf0, 0x21, 0x00


	//----- nvinfo : EIATTR_SPARSE_MMA_MASK
	.align		4
.L_13:
        /*0038*/ 	.byte	0x03, 0x50
        /*003a*/ 	.short	0x0000


	//----- nvinfo : EIATTR_MAXREG_COUNT
	.align		4
        /*003c*/ 	.byte	0x03, 0x1b
        /*003e*/ 	.short	0x00ff


	//----- nvinfo : EIATTR_MERCURY_ISA_VERSION
	.align		4
        /*0040*/ 	.byte	0x03, 0x5f
        /*0042*/ 	.short	0x0101


	//----- nvinfo : EIATTR_VRC_CTA_INIT_COUNT
	.align		4
        /*0044*/ 	.byte	0x02, 0x4a
	.zero		1
	.zero		1


	//----- nvinfo : EIATTR_EXIT_INSTR_OFFSETS
	.align		4
        /*0048*/ 	.byte	0x04, 0x1c
        /*004a*/ 	.short	(.L_15 - .L_14)


	//   ....[0]....
.L_14:
        /*004c*/ 	.word	0x00000100


	//----- nvinfo : EIATTR_CBANK_PARAM_SIZE
	.align		4
.L_15:
        /*0050*/ 	.byte	0x03, 0x19
        /*0052*/ 	.short	0x0018


	//----- nvinfo : EIATTR_PARAM_CBANK
	.align		4
        /*0054*/ 	.byte	0x04, 0x0a
        /*0056*/ 	.short	(.L_17 - .L_16)
	.align		4
.L_16:
        /*0058*/ 	.word	index@(.nv.constant0._Z11LargeKernellP6__halfS0_)
        /*005c*/ 	.short	0x0380
        /*005e*/ 	.short	0x0018


	//----- nvinfo : EIATTR_SW_WAR
	.align		4
.L_17:
        /*0060*/ 	.byte	0x04, 0x36
        /*0062*/ 	.short	(.L_19 - .L_18)
.L_18:
        /*0064*/ 	.word	0x00000008
.L_19:


//--------------------- .nv.callgraph             --------------------------
	.section	.nv.callgraph,"",@"SHT_CUDA_CALLGRAPH"
	.align	4
	.sectionentsize	8
	.align		4
        /*0000*/ 	.word	0x00000000
	.align		4
        /*0004*/ 	.word	0xffffffff
	.align		4
        /*0008*/ 	.word	0x00000000
	.align		4
        /*000c*/ 	.word	0xfffffffe
	.align		4
        /*0010*/ 	.word	0x00000000
	.align		4
        /*0014*/ 	.word	0xfffffffd
	.align		4
        /*0018*/ 	.word	0x00000000
	.align		4
        /*001c*/ 	.word	0xfffffffc


//--------------------- .text._Z11LargeKernellP6__halfS0_ --------------------------
	.section	.text._Z11LargeKernellP6__halfS0_,"ax",@progbits
	.align	128
        .global         _Z11LargeKernellP6__halfS0_
        .type           _Z11LargeKernellP6__halfS0_,@function
        .size           _Z11LargeKernellP6__halfS0_,(.L_x_1 - _Z11LargeKernellP6__halfS0_)
        .other          _Z11LargeKernellP6__halfS0_,@"STO_CUDA_ENTRY STV_DEFAULT"
_Z11LargeKernellP6__halfS0_:
.text._Z11LargeKernellP6__halfS0_:
[----:B------:R-:W-:Y:S01]  /*0000*/  LDC R1, c[0x0][0x37c] ;  /* 0x0000df00ff017b82 */ /* 0x000fe20000000800 */
[----:B------:R-:W0:Y:S07]  /*0010*/  S2R R0, SR_TID.X ;  /* 0x0000000000007919 */ /* 0x000e2e0000002100 */
[----:B------:R-:W0:Y:S01]  /*0020*/  S2UR UR6, SR_CTAID.X ;  /* 0x00000000000679c3 */ /* 0x000e220000002500 */
[----:B------:R-:W1:Y:S07]  /*0030*/  LDCU.64 UR4, c[0x0][0x358] ;  /* 0x00006b00ff0477ac */ /* 0x000e6e0008000a00 */
[----:B------:R-:W0:Y:S08]  /*0040*/  LDC R7, c[0x0][0x360] ;  /* 0x0000d800ff077b82 */ /* 0x000e300000000800 */
[----:B------:R-:W2:Y:S08]  /*0050*/  LDC.64 R2, c[0x0][0x388] ;  /* 0x0000e200ff027b82 */ /* 0x000eb00000000a00 */
[----:B------:R-:W3:Y:S01]  /*0060*/  LDC.64 R4, c[0x0][0x390] ;  /* 0x0000e400ff047b82 */ /* 0x000ee20000000a00 */
[----:B0-----:R-:W-:-:S04]  /*0070*/  IMAD R7, R7, UR6, R0 ;  /* 0x0000000607077c24 */ /* 0x001fc8000f8e0200 */
[----:B--2---:R-:W-:-:S06]  /*0080*/  IMAD.WIDE.U32 R2, R7, 0x2, R2 ;  /* 0x0000000207027825 */ /* 0x004fcc00078e0002 */
[----:B-1----:R-:W2:Y:S01]  /*0090*/  LDG.E.U16 R2, desc[UR4][R2.64] ;  /* 0x0000000402027981 */ /* 0x002ea2000c1e1500 */
[----:B---3--:R-:W-:-:S04]  /*00a0*/  IMAD.WIDE.U32 R4, R7, 0x2, R4 ;  /* 0x0000000207047825 */ /* 0x008fc800078e0004 */
[----:B--2---:R-:W-:-:S05]  /*00b0*/  HADD2.F32 R0, -RZ, R2.H0_H0 ;  /* 0x20000002ff007230 */ /* 0x004fca0000004100 */
[----:B------:R-:W-:-:S04]  /*00c0*/  FADD R0, R0, 1 ;  /* 0x3f80000000007421 */ /* 0x000fc80000000000 */
[----:B------:R-:W-:-:S05]  /*00d0*/  FMUL R0, R0, 0.5 ;  /* 0x3f00000000007820 */ /* 0x000fca0000400000 */
[----:B------:R-:W-:-:S05]  /*00e0*/  F2FP.F16.F32.PACK_AB R0, RZ, R0 ;  /* 0x00000000ff00723e */ /* 0x000fca00000000ff */
[----:B------:R-:W-:Y:S01]  /*00f0*/  STG.E.U16 desc[UR4][R4.64], R0 ;  /* 0x0000000004007986 */ /* 0x000fe2000c101504 */
[----:B------:R-:W-:Y:S05]  /*0100*/  EXIT ;  /* 0x000000000000794d */ /* 0x000fea0003800000 */
.L_x_0:
[----:B------:R-:W-:-:S00]  /*0110*/  BRA `(.L_x_0) ;  /* 0xfffffffc00fc7947 */ /* 0x000fc0000383ffff */
[----:B------:R-:W-:-:S00]  /*0120*/  NOP ;  /* 0x0000000000007918 */ /* 0x000fc00000000000 */
        /* <DEDUP_REMOVED lines=13> */
.L_x_1:


//--------------------- .nv.shared.reserved.0     --------------------------
	.section	.nv.shared.reserved.0,"aw",@nobits
	.weak		__nv_reservedSMEM_offset_0_alias
	.size		__nv_reservedSMEM_offset_0_alias, 0, 64
	.other		__nv_reservedSMEM_offset_0_alias,@"STO_CUDA_RESERVED_SHARED STV_DEFAULT"
__nv_reservedSMEM_offset_0_alias:
	.zero		0
	.zero		64


//--------------------- .nv.constant0._Z11LargeKernellP6__halfS0_ --------------------------
	.section	.nv.constant0._Z11LargeKernellP6__halfS0_,"a",@progbits
	.sectionflags	@""
	.align	4
.nv.constant0._Z11LargeKernellP6__halfS0_:
	.zero		920


//--------------------- SYMBOLS --------------------------

	.type		.nv.reservedSmem.offset0,@object
	.size		.nv.reservedSmem.offset0,0x4
